//
// Generated by NVIDIA NVVM Compiler
//
// Compiler Build ID: CL-36424714
// Cuda compilation tools, release 13.0, V13.0.88
// Based on NVVM 20.0.0
//

.version 9.0
.target sm_100
.address_size 64

	// .globl	_Z10prefix_sumPiS_i
.extern .shared .align 16 .b8 temp[];

.visible .entry _Z10prefix_sumPiS_i(
	.param .u64 .ptr .align 1 _Z10prefix_sumPiS_i_param_0,
	.param .u64 .ptr .align 1 _Z10prefix_sumPiS_i_param_1,
	.param .u32 _Z10prefix_sumPiS_i_param_2
)
{
	.reg .pred 	%p<9>;
	.reg .b32 	%r<51>;
	.reg .b32 	%f<12>;
	.reg .b64 	%rd<11>;

	ld.param.u64 	%rd2, [_Z10prefix_sumPiS_i_param_0];
	ld.param.u64 	%rd3, [_Z10prefix_sumPiS_i_param_1];
	ld.param.u32 	%r16, [_Z10prefix_sumPiS_i_param_2];
	cvta.to.global.u64 	%rd1, %rd2;
	cvta.to.global.u64 	%rd4, %rd3;
	mov.u32 	%r1, %tid.x;
	shl.b32 	%r2, %r1, 1;
	mul.wide.u32 	%rd5, %r2, 4;
	add.s64 	%rd6, %rd4, %rd5;
	ld.global.u32 	%r18, [%rd6];
	cvt.rn.f32.s32 	%f1, %r18;
	shl.b32 	%r19, %r1, 3;
	mov.u32 	%r20, temp;
	add.s32 	%r3, %r20, %r19;
	or.b32  	%r4, %r2, 1;
	ld.global.u32 	%r21, [%rd6+4];
	cvt.rn.f32.s32 	%f2, %r21;
	st.shared.v2.f32 	[%r3], {%f1, %f2};
	setp.lt.s32 	%p1, %r16, 2;
	mov.b32 	%r47, 1;
	@%p1 bra 	$L__BB0_5;
	mov.b32 	%r47, 1;
	mov.u32 	%r45, %r16;
$L__BB0_2:
	shr.u32 	%r7, %r45, 1;
	bar.sync 	0;
	setp.ge.u32 	%p2, %r1, %r7;
	@%p2 bra 	$L__BB0_4;
	mul.lo.s32 	%r23, %r47, %r4;
	shl.b32 	%r24, %r23, 2;
	add.s32 	%r26, %r20, %r24;
	ld.shared.f32 	%f3, [%r26+-4];
	shl.b32 	%r27, %r47, 2;
	add.s32 	%r28, %r26, %r27;
	ld.shared.f32 	%f4, [%r28+-4];
	add.f32 	%f5, %f3, %f4;
	st.shared.f32 	[%r28+-4], %f5;
$L__BB0_4:
	shl.b32 	%r47, %r47, 1;
	setp.gt.u32 	%p3, %r45, 3;
	mov.u32 	%r45, %r7;
	@%p3 bra 	$L__BB0_2;
$L__BB0_5:
	setp.ne.s32 	%p4, %r1, 0;
	mov.b32 	%r48, 0;
	@%p4 bra 	$L__BB0_7;
	shl.b32 	%r30, %r16, 2;
	add.s32 	%r32, %r20, %r30;
	ld.shared.f32 	%f6, [%r32+-4];
	cvt.rzi.s32.f32 	%r48, %f6;
	mov.b32 	%r33, 0;
	st.shared.u32 	[%r32+-4], %r33;
$L__BB0_7:
	setp.lt.s32 	%p5, %r16, 2;
	@%p5 bra 	$L__BB0_12;
	mov.b32 	%r49, 1;
$L__BB0_9:
	shr.u32 	%r35, %r47, 31;
	add.s32 	%r36, %r47, %r35;
	shr.s32 	%r47, %r36, 1;
	setp.ge.u32 	%p6, %r1, %r49;
	@%p6 bra 	$L__BB0_11;
	mul.lo.s32 	%r37, %r47, %r4;
	shl.b32 	%r38, %r37, 2;
	add.s32 	%r40, %r20, %r38;
	ld.shared.f32 	%f7, [%r40+-4];
	shl.b32 	%r41, %r47, 2;
	add.s32 	%r42, %r40, %r41;
	ld.shared.f32 	%f8, [%r42+-4];
	st.shared.f32 	[%r40+-4], %f8;
	add.f32 	%f9, %f7, %f8;
	st.shared.f32 	[%r42+-4], %f9;
$L__BB0_11:
	shl.b32 	%r49, %r49, 1;
	setp.lt.s32 	%p7, %r49, %r16;
	@%p7 bra 	$L__BB0_9;
$L__BB0_12:
	setp.ne.s32 	%p8, %r1, 0;
	bar.sync 	0;
	ld.shared.v2.f32 	{%f10, %f11}, [%r3];
	cvt.rzi.s32.f32 	%r43, %f10;
	add.s64 	%rd8, %rd1, %rd5;
	st.global.u32 	[%rd8+-4], %r43;
	cvt.rzi.s32.f32 	%r44, %f11;
	st.global.u32 	[%rd8], %r44;
	bar.sync 	0;
	@%p8 bra 	$L__BB0_14;
	mul.wide.s32 	%rd9, %r16, 4;
	add.s64 	%rd10, %rd1, %rd9;
	st.global.u32 	[%rd10+-4], %r48;
$L__BB0_14:
	ret;

}


// ===== COMPILED SASS (sm_100) =====

	.target	sm_100

	.elftype	@"ET_EXEC"


//--------------------- .note.nv.tkinfo           --------------------------
	.section	.note.nv.tkinfo,"",@"SHT_NOTE"
	.sectionflags	@"SHF_NOTE_NV_TKINFO"
	.tkinfo
        /*0018*/ 	.word	0x00000002
        /*0030*/ 	.string	""
        /*0030*/ 	.string	"ptxas"
        /*0030*/ 	.string	"Cuda compilation tools, release 13.0, V13.0.88"
        /*0030*/ 	.string	"Build cuda_13.0.r13.0/compiler.36424714_0"
        /*0030*/ 	.string	"-arch sm_100 -m 64 "



//--------------------- .note.nv.cuinfo           --------------------------
	.section	.note.nv.cuinfo,"",@"SHT_NOTE"
	.sectionflags	@"SHF_NOTE_NV_CUINFO"
        /*0018*/ 	.short	0x0002
        /*001a*/ 	.short	0x0064
        /*001c*/ 	.short	0x0082
	.zero		2


//--------------------- .nv.info                  --------------------------
	.section	.nv.info,"",@"SHT_CUDA_INFO"
	.align	4


	//----- nvinfo : EIATTR_REGCOUNT
	.align		4
        /*0000*/ 	.byte	0x04, 0x2f
        /*0002*/ 	.short	(.L_1 - .L_0)
	.align		4
.L_0:
        /*0004*/ 	.word	index@(_Z10prefix_sumPiS_i)
        /*0008*/ 	.word	0x00000012


	//----- nvinfo : EIATTR_FRAME_SIZE
	.align		4
.L_1:
        /*000c*/ 	.byte	0x04, 0x11
        /*000e*/ 	.short	(.L_3 - .L_2)
	.align		4
.L_2:
        /*0010*/ 	.word	index@(_Z10prefix_sumPiS_i)
        /*0014*/ 	.word	0x00000000


	//----- nvinfo : EIATTR_MIN_STACK_SIZE
	.align		4
.L_3:
        /*0018*/ 	.byte	0x04, 0x12
        /*001a*/ 	.short	(.L_5 - .L_4)
	.align		4
.L_4:
        /*001c*/ 	.word	index@(_Z10prefix_sumPiS_i)
        /*0020*/ 	.word	0x00000000
.L_5:


//--------------------- .nv.compat                --------------------------
	.section	.nv.compat,"",@"SHT_CUDA_COMPAT_INFO"
	.align	4
        /*0000*/ 	.byte	0x02, 0x09, 0x00, 0x00, 0x02, 0x02, 0x01, 0x00, 0x02, 0x05, 0x05, 0x00, 0x03, 0x07, 0x01, 0x01
        /*0010*/ 	.byte	0x02, 0x03, 0x00, 0x00, 0x02, 0x06, 0x01, 0x00, 0x04, 0x0b, 0x08, 0x00, 0x09, 0x00, 0x00, 0x00
        /*0020*/ 	.byte	0x00, 0x00, 0x00, 0x00


//--------------------- .nv.info._Z10prefix_sumPiS_i --------------------------
	.section	.nv.info._Z10prefix_sumPiS_i,"",@"SHT_CUDA_INFO"
	.sectionflags	@""
	.align	4


	//----- nvinfo : EIATTR_CUDA_API_VERSION
	.align		4
        /*0000*/ 	.byte	0x04, 0x37
        /*0002*/ 	.short	(.L_7 - .L_6)
.L_6:
        /*0004*/ 	.word	0x00000082


	//----- nvinfo : EIATTR_KPARAM_INFO
	.align		4
.L_7:
        /*0008*/ 	.byte	0x04, 0x17
        /*000a*/ 	.short	(.L_9 - .L_8)
.L_8:
        /*000c*/ 	.word	0x00000000
        /*0010*/ 	.short	0x0002
        /*0012*/ 	.short	0x0010
        /*0014*/ 	.byte	0x00, 0xf0, 0x11, 0x00


	//----- nvinfo : EIATTR_KPARAM_INFO
	.align		4
.L_9:
        /*0018*/ 	.byte	0x04, 0x17
        /*001a*/ 	.short	(.L_11 - .L_10)
.L_10:
        /*001c*/ 	.word	0x00000000
        /*0020*/ 	.short	0x0001
        /*0022*/ 	.short	0x0008
        /*0024*/ 	.byte	0x00, 0xf5, 0x21, 0x00


	//----- nvinfo : EIATTR_KPARAM_INFO
	.align		4
.L_11:
        /*0028*/ 	.byte	0x04, 0x17
        /*002a*/ 	.short	(.L_13 - .L_12)
.L_12:
        /*002c*/ 	.word	0x00000000
        /*0030*/ 	.short	0x0000
        /*0032*/ 	.short	0x0000
        /*0034*/ 	.byte	0x00, 0xf5, 0x21, 0x00


	//----- nvinfo : EIATTR_SPARSE_MMA_MASK
	.align		4
.L_13:
        /*0038*/ 	.byte	0x03, 0x50
        /*003a*/ 	.short	0x0000


	//----- nvinfo : EIATTR_MAXREG_COUNT
	.align		4
        /*003c*/ 	.byte	0x03, 0x1b
        /*003e*/ 	.short	0x00ff


	//----- nvinfo : EIATTR_NUM_BARRIERS
	.align		4
        /*0040*/ 	.byte	0x02, 0x4c
        /*0042*/ 	.byte	0x01
	.zero		1


	//----- nvinfo : EIATTR_MERCURY_ISA_VERSION
	.align		4
        /*0044*/ 	.byte	0x03, 0x5f
        /*0046*/ 	.short	0x0101


	//----- nvinfo : EIATTR_VRC_CTA_INIT_COUNT
	.align		4
        /*0048*/ 	.byte	0x02, 0x4a
	.zero		1
	.zero		1


	//----- nvinfo : EIATTR_EXIT_INSTR_OFFSETS
	.align		4
        /*004c*/ 	.byte	0x04, 0x1c
        /*004e*/ 	.short	(.L_15 - .L_14)


	//   ....[0]....
.L_14:
        /*0050*/ 	.word	0x00000480


	//   ....[1]....
        /*0054*/ 	.word	0x000004b0


	//----- nvinfo : EIATTR_CBANK_PARAM_SIZE
	.align		4
.L_15:
        /*0058*/ 	.byte	0x03, 0x19
        /*005a*/ 	.short	0x0014


	//----- nvinfo : EIATTR_PARAM_CBANK
	.align		4
        /*005c*/ 	.byte	0x04, 0x0a
        /*005e*/ 	.short	(.L_17 - .L_16)
	.align		4
.L_16:
        /*0060*/ 	.word	index@(.nv.constant0._Z10prefix_sumPiS_i)
        /*0064*/ 	.short	0x0380
        /*0066*/ 	.short	0x0014


	//----- nvinfo : EIATTR_SW_WAR
	.align		4
.L_17:
        /*0068*/ 	.byte	0x04, 0x36
        /*006a*/ 	.short	(.L_19 - .L_18)
.L_18:
        /*006c*/ 	.word	0x00000008
.L_19:


//--------------------- .nv.callgraph             --------------------------
	.section	.nv.callgraph,"",@"SHT_CUDA_CALLGRAPH"
	.align	4
	.sectionentsize	8
	.align		4
        /*0000*/ 	.word	0x00000000
	.align		4
        /*0004*/ 	.word	0xffffffff
	.align		4
        /*0008*/ 	.word	0x00000000
	.align		4
        /*000c*/ 	.word	0xfffffffe
	.align		4
        /*0010*/ 	.word	0x00000000
	.align		4
        /*0014*/ 	.word	0xfffffffd
	.align		4
        /*0018*/ 	.word	0x00000000
	.align		4
        /*001c*/ 	.word	0xfffffffc


//--------------------- .text._Z10prefix_sumPiS_i --------------------------
	.section	.text._Z10prefix_sumPiS_i,"ax",@progbits
	.align	128
        .global         _Z10prefix_sumPiS_i
        .type           _Z10prefix_sumPiS_i,@function
        .size           _Z10prefix_sumPiS_i,(.L_x_5 - _Z10prefix_sumPiS_i)
        .other          _Z10prefix_sumPiS_i,@"STO_CUDA_ENTRY STV_DEFAULT"
_Z10prefix_sumPiS_i:
.text._Z10prefix_sumPiS_i:
[----:B------:R-:W-:Y:S01]  /*0000*/  LDC R1, c[0x0][0x37c] ;  /* 0x0000df00ff017b82 */ /* 0x000fe20000000800 */
[----:B------:R-:W0:Y:S07]  /*0010*/  S2R R9, SR_TID.X ;  /* 0x0000000000097919 */ /* 0x000e2e0000002100 */
[----:B------:R-:W1:Y:S01]  /*0020*/  LDC.64 R2, c[0x0][0x388] ;  /* 0x0000e200ff027b82 */ /* 0x000e620000000a00 */
[----:B------:R-:W2:Y:S01]  /*0030*/  LDCU.64 UR8, c[0x0][0x358] ;  /* 0x00006b00ff0877ac */ /* 0x000ea20008000a00 */
[----:B------:R-:W3:Y:S06]  /*0040*/  LDCU UR6, c[0x0][0x390] ;  /* 0x00007200ff0677ac */ /* 0x000eec0008000800 */
[----:B------:R-:W4:Y:S08]  /*0050*/  S2UR UR5, SR_CgaCtaId ;  /* 0x00000000000579c3 */ /* 0x000f300000008800 */
[----:B------:R-:W5:Y:S01]  /*0060*/  LDC R15, c[0x0][0x390] ;  /* 0x0000e400ff0f7b82 */ /* 0x000f620000000800 */
[----:B0-----:R-:W-:-:S04]  /*0070*/  IMAD.SHL.U32 R0, R9, 0x2, RZ ;  /* 0x0000000209007824 */ /* 0x001fc800078e00ff */
[----:B-1----:R-:W-:-:S05]  /*0080*/  IMAD.WIDE.U32 R2, R0, 0x4, R2 ;  /* 0x0000000400027825 */ /* 0x002fca00078e0002 */
[----:B--2---:R-:W2:Y:S04]  /*0090*/  LDG.E R4, desc[UR8][R2.64] ;  /* 0x0000000802047981 */ /* 0x004ea8000c1e1900 */
[----:B------:R0:W2:Y:S01]  /*00a0*/  LDG.E R5, desc[UR8][R2.64+0x4] ;  /* 0x0000040802057981 */ /* 0x0000a2000c1e1900 */
[----:B------:R-:W-:Y:S01]  /*00b0*/  UMOV UR4, 0x400 ;  /* 0x0000040000047882 */ /* 0x000fe20000000000 */
[----:B---3--:R-:W-:Y:S01]  /*00c0*/  UISETP.GE.AND UP0, UPT, UR6, 0x2, UPT ;  /* 0x000000020600788c */ /* 0x008fe2000bf06270 */
[----:B------:R-:W-:Y:S01]  /*00d0*/  ISETP.NE.AND P0, PT, R9, RZ, PT ;  /* 0x000000ff0900720c */ /* 0x000fe20003f05270 */
[----:B----4-:R-:W-:Y:S01]  /*00e0*/  ULEA UR4, UR5, UR4, 0x18 ;  /* 0x0000000405047291 */ /* 0x010fe2000f8ec0ff */
[----:B-----5:R-:W-:-:S05]  /*00f0*/  ISETP.GE.AND P2, PT, R15, 0x2, PT ;  /* 0x000000020f00780c */ /* 0x020fca0003f46270 */
[----:B------:R-:W-:Y:S01]  /*0100*/  LEA R6, R9, UR4, 0x3 ;  /* 0x0000000409067c11 */ /* 0x000fe2000f8e18ff */
[----:B0-----:R-:W-:Y:S02]  /*0110*/  IMAD.MOV.U32 R3, RZ, RZ, 0x1 ;  /* 0x00000001ff037424 */ /* 0x001fe400078e00ff */
[----:B------:R-:W-:Y:S01]  /*0120*/  VIADD R2, R0, 0x1 ;  /* 0x0000000100027836 */ /* 0x000fe20000000000 */
[----:B--2---:R-:W-:Y:S02]  /*0130*/  I2FP.F32.S32 R4, R4 ;  /* 0x0000000400047245 */ /* 0x004fe40000201400 */
[----:B------:R-:W-:-:S05]  /*0140*/  I2FP.F32.S32 R5, R5 ;  /* 0x0000000500057245 */ /* 0x000fca0000201400 */
[----:B------:R0:W-:Y:S01]  /*0150*/  STS.64 [R6], R4 ;  /* 0x0000000406007388 */ /* 0x0001e20000000a00 */
[----:B------:R-:W-:Y:S05]  /*0160*/  BRA.U !UP0, `(.L_x_0) ;  /* 0x0000000108447547 */ /* 0x000fea000b800000 */
[----:B------:R-:W-:Y:S01]  /*0170*/  IMAD.MOV.U32 R3, RZ, RZ, 0x1 ;  /* 0x00000001ff037424 */ /* 0x000fe200078e00ff */
[----:B------:R-:W1:Y:S01]  /*0180*/  LDCU UR5, c[0x0][0x390] ;  /* 0x00007200ff0577ac */ /* 0x000e620008000800 */
[----:B------:R-:W-:-:S05]  /*0190*/  NOP ;  /* 0x0000000000007918 */ /* 0x000fca0000000000 */
.L_x_1:
[----:B-1----:R-:W-:Y:S01]  /*01a0*/  USHF.R.U32.HI UR6, URZ, 0x1, UR5 ;  /* 0x00000001ff067899 */ /* 0x002fe20008011605 */
[----:B------:R-:W-:Y:S01]  /*01b0*/  BAR.SYNC.DEFER_BLOCKING 0x0 ;  /* 0x0000000000007b1d */ /* 0x000fe20000010000 */
[----:B------:R-:W-:-:S04]  /*01c0*/  UISETP.GT.U32.AND UP0, UPT, UR5, 0x3, UPT ;  /* 0x000000030500788c */ /* 0x000fc8000bf04070 */
[----:B------:R-:W-:Y:S01]  /*01d0*/  ISETP.GE.U32.AND P1, PT, R9, UR6, PT ;  /* 0x0000000609007c0c */ /* 0x000fe2000bf26070 */
[----:B------:R-:W-:-:S12]  /*01e0*/  UMOV UR5, UR6 ;  /* 0x0000000600057c82 */ /* 0x000fd80008000000 */
[----:B0-----:R-:W-:-:S05]  /*01f0*/  @!P1 IMAD R4, R2, R3, RZ ;  /* 0x0000000302049224 */ /* 0x001fca00078e02ff */
[----:B------:R-:W-:-:S04]  /*0200*/  @!P1 LEA R4, R4, UR4, 0x2 ;  /* 0x0000000404049c11 */ /* 0x000fc8000f8e10ff */
[C---:B--2---:R-:W-:Y:S01]  /*0210*/  @!P1 LEA R5, R3.reuse, R4, 0x2 ;  /* 0x0000000403059211 */ /* 0x044fe200078e10ff */
[----:B------:R-:W-:Y:S01]  /*0220*/  IMAD.SHL.U32 R3, R3, 0x2, RZ ;  /* 0x0000000203037824 */ /* 0x000fe200078e00ff */
[----:B------:R-:W-:Y:S04]  /*0230*/  @!P1 LDS R4, [R4+-0x4] ;  /* 0xfffffc0004049984 */ /* 0x000fe80000000800 */
[----:B------:R-:W0:Y:S02]  /*0240*/  @!P1 LDS R7, [R5+-0x4] ;  /* 0xfffffc0005079984 */ /* 0x000e240000000800 */
[----:B0-----:R-:W-:-:S05]  /*0250*/  @!P1 FADD R8, R4, R7 ;  /* 0x0000000704089221 */ /* 0x001fca0000000000 */
[----:B------:R2:W-:Y:S01]  /*0260*/  @!P1 STS [R5+-0x4], R8 ;  /* 0xfffffc0805009388 */ /* 0x0005e20000000800 */
[----:B------:R-:W-:Y:S05]  /*0270*/  BRA.U UP0, `(.L_x_1) ;  /* 0xfffffffd00c87547 */ /* 0x000fea000b83ffff */
.L_x_0:
[----:B0-----:R-:W-:-:S05]  /*0280*/  @!P0 LEA R4, R15, UR4, 0x2 ;  /* 0x000000040f048c11 */ /* 0x001fca000f8e10ff */
[----:B------:R0:W1:Y:S04]  /*0290*/  @!P0 LDS R12, [R4+-0x4] ;  /* 0xfffffc00040c8984 */ /* 0x0000680000000800 */
[----:B------:R0:W-:Y:S01]  /*02a0*/  @!P0 STS [R4+-0x4], RZ ;  /* 0xfffffcff04008388 */ /* 0x0001e20000000800 */
[----:B------:R-:W-:Y:S05]  /*02b0*/  @!P2 BRA `(.L_x_2) ;  /* 0x000000000040a947 */ /* 0x000fea0003800000 */
[----:B------:R-:W3:Y:S01]  /*02c0*/  LDC R15, c[0x0][0x390] ;  /* 0x0000e400ff0f7b82 */ /* 0x000ee20000000800 */
[----:B------:R-:W-:-:S05]  /*02d0*/  UMOV UR5, 0x1 ;  /* 0x0000000100057882 */ /* 0x000fca0000000000 */
.L_x_3:
[----:B------:R-:W-:Y:S01]  /*02e0*/  ISETP.GE.U32.AND P1, PT, R9, UR5, PT ;  /* 0x0000000509007c0c */ /* 0x000fe2000bf26070 */
[----:B------:R-:W-:Y:S01]  /*02f0*/  USHF.L.U32 UR5, UR5, 0x1, URZ ;  /* 0x0000000105057899 */ /* 0x000fe200080006ff */
[----:B------:R-:W-:-:S04]  /*0300*/  LEA.HI R3, R3, R3, RZ, 0x1 ;  /* 0x0000000303037211 */ /* 0x000fc800078f08ff */
[----:B------:R-:W-:-:S07]  /*0310*/  SHF.R.S32.HI R3, RZ, 0x1, R3 ;  /* 0x00000001ff037819 */ /* 0x000fce0000011403 */
[----:B0-----:R-:W-:-:S05]  /*0320*/  @!P1 IMAD R4, R2, R3, RZ ;  /* 0x0000000302049224 */ /* 0x001fca00078e02ff */
[----:B------:R-:W-:-:S05]  /*0330*/  @!P1 LEA R4, R4, UR4, 0x2 ;  /* 0x0000000404049c11 */ /* 0x000fca000f8e10ff */
[----:B------:R-:W-:Y:S01]  /*0340*/  @!P1 IMAD R7, R3, 0x4, R4 ;  /* 0x0000000403079824 */ /* 0x000fe200078e0204 */
[----:B--2---:R-:W-:Y:S04]  /*0350*/  @!P1 LDS R5, [R4+-0x4] ;  /* 0xfffffc0004059984 */ /* 0x004fe80000000800 */
[----:B------:R-:W0:Y:S02]  /*0360*/  @!P1 LDS R8, [R7+-0x4] ;  /* 0xfffffc0007089984 */ /* 0x000e240000000800 */
[----:B0-----:R-:W-:Y:S02]  /*0370*/  @!P1 FADD R10, R5, R8 ;  /* 0x00000008050a9221 */ /* 0x001fe40000000000 */
[----:B------:R4:W-:Y:S04]  /*0380*/  @!P1 STS [R4+-0x4], R8 ;  /* 0xfffffc0804009388 */ /* 0x0009e80000000800 */
[----:B------:R4:W-:Y:S01]  /*0390*/  @!P1 STS [R7+-0x4], R10 ;  /* 0xfffffc0a07009388 */ /* 0x0009e20000000800 */
[----:B---3--:R-:W-:-:S13]  /*03a0*/  ISETP.LE.AND P1, PT, R15, UR5, PT ;  /* 0x000000050f007c0c */ /* 0x008fda000bf23270 */
[----:B----4-:R-:W-:Y:S05]  /*03b0*/  @!P1 BRA `(.L_x_3) ;  /* 0xfffffffc00c89947 */ /* 0x010fea000383ffff */
.L_x_2:
[----:B------:R-:W-:Y:S01]  /*03c0*/  BAR.SYNC.DEFER_BLOCKING 0x0 ;  /* 0x0000000000007b1d */ /* 0x000fe20000010000 */
[----:B------:R-:W-:Y:S01]  /*03d0*/  HFMA2 R7, -RZ, RZ, 0, 0 ;  /* 0x00000000ff077431 */ /* 0x000fe200000001ff */
[----:B------:R-:W-:-:S06]  /*03e0*/  ISETP.NE.AND P1, PT, R9, RZ, PT ;  /* 0x000000ff0900720c */ /* 0x000fcc0003f25270 */
[----:B0-2---:R-:W0:Y:S01]  /*03f0*/  LDC.64 R4, c[0x0][0x380] ;  /* 0x0000e000ff047b82 */ /* 0x005e220000000a00 */
[----:B-1----:R-:W-:Y:S01]  /*0400*/  @!P0 F2I.TRUNC.NTZ R7, R12 ;  /* 0x0000000c00078305 */ /* 0x002fe2000020f100 */
[----:B------:R-:W1:Y:S01]  /*0410*/  LDS.64 R10, [R6] ;  /* 0x00000000060a7984 */ /* 0x000e620000000a00 */
[----:B0-----:R-:W-:-:S06]  /*0420*/  IMAD.WIDE.U32 R2, R0, 0x4, R4 ;  /* 0x0000000400027825 */ /* 0x001fcc00078e0004 */
[----:B-1----:R-:W0:Y:S08]  /*0430*/  F2I.TRUNC.NTZ R13, R10 ;  /* 0x0000000a000d7305 */ /* 0x002e30000020f100 */
[----:B------:R-:W1:Y:S01]  /*0440*/  F2I.TRUNC.NTZ R11, R11 ;  /* 0x0000000b000b7305 */ /* 0x000e62000020f100 */
[----:B0-----:R0:W-:Y:S04]  /*0450*/  STG.E desc[UR8][R2.64+-0x4], R13 ;  /* 0xfffffc0d02007986 */ /* 0x0011e8000c101908 */
[----:B-1----:R0:W-:Y:S01]  /*0460*/  STG.E desc[UR8][R2.64], R11 ;  /* 0x0000000b02007986 */ /* 0x0021e2000c101908 */
[----:B------:R-:W-:Y:S06]  /*0470*/  BAR.SYNC.DEFER_BLOCKING 0x0 ;  /* 0x0000000000007b1d */ /* 0x000fec0000010000 */
[----:B------:R-:W-:Y:S05]  /*0480*/  @P1 EXIT ;  /* 0x000000000000194d */ /* 0x000fea0003800000 */
[----:B0-----:R-:W-:-:S05]  /*0490*/  IMAD.WIDE R2, R15, 0x4, R4 ;  /* 0x000000040f027825 */ /* 0x001fca00078e0204 */
[----:B------:R-:W-:Y:S01]  /*04a0*/  STG.E desc[UR8][R2.64+-0x4], R7 ;  /* 0xfffffc0702007986 */ /* 0x000fe2000c101908 */
[----:B------:R-:W-:Y:S05]  /*04b0*/  EXIT ;  /* 0x000000000000794d */ /* 0x000fea0003800000 */
.L_x_4:
[----:B------:R-:W-:-:S00]  /*04c0*/  BRA `(.L_x_4) ;  /* 0xfffffffc00fc7947 */ /* 0x000fc0000383ffff */
[----:B------:R-:W-:-:S00]  /*04d0*/  NOP ;  /* 0x0000000000007918 */ /* 0x000fc00000000000 */
        /* <DEDUP_REMOVED lines=10> */
.L_x_5:


//--------------------- .nv.shared._Z10prefix_sumPiS_i --------------------------
	.section	.nv.shared._Z10prefix_sumPiS_i,"aw",@nobits
	.sectionflags	@""
	.align	16
	.zero		1024


//--------------------- .nv.shared.reserved.0     --------------------------
	.section	.nv.shared.reserved.0,"aw",@nobits
	.weak		__nv_reservedSMEM_offset_0_alias
	.size		__nv_reservedSMEM_offset_0_alias, 0, 64
	.other		__nv_reservedSMEM_offset_0_alias,@"STO_CUDA_RESERVED_SHARED STV_DEFAULT"
__nv_reservedSMEM_offset_0_alias:
	.zero		0
	.zero		64


//--------------------- .nv.constant0._Z10prefix_sumPiS_i --------------------------
	.section	.nv.constant0._Z10prefix_sumPiS_i,"a",@progbits
	.sectionflags	@""
	.align	4
.nv.constant0._Z10prefix_sumPiS_i:
	.zero		916


//--------------------- SYMBOLS --------------------------

	.type		.nv.reservedSmem.offset0,@object
	.size		.nv.reservedSmem.offset0,0x4
	.type		.nv.reservedSmem.cap,@object
	.size		.nv.reservedSmem.cap,0x4
